//
// Generated by NVIDIA NVVM Compiler
//
// Compiler Build ID: CL-36424714
// Cuda compilation tools, release 13.0, V13.0.88
// Based on NVVM 20.0.0
//

.version 9.0
.target sm_100
.address_size 64

	// .globl	_Z23generateBitonicSequencePii

.visible .entry _Z23generateBitonicSequencePii(
	.param .u64 .ptr .align 1 _Z23generateBitonicSequencePii_param_0,
	.param .u32 _Z23generateBitonicSequencePii_param_1
)
{
	.reg .pred 	%p<3>;
	.reg .b32 	%r<11>;
	.reg .b64 	%rd<7>;

	ld.param.u64 	%rd2, [_Z23generateBitonicSequencePii_param_0];
	ld.param.u32 	%r2, [_Z23generateBitonicSequencePii_param_1];
	cvta.to.global.u64 	%rd1, %rd2;
	mov.u32 	%r3, %tid.x;
	mov.u32 	%r4, %ctaid.x;
	mov.u32 	%r5, %ntid.x;
	mad.lo.s32 	%r1, %r4, %r5, %r3;
	setp.ge.s32 	%p1, %r1, %r2;
	@%p1 bra 	$L__BB0_4;
	shr.u32 	%r6, %r2, 31;
	add.s32 	%r7, %r2, %r6;
	shr.s32 	%r8, %r7, 1;
	setp.ge.s32 	%p2, %r1, %r8;
	@%p2 bra 	$L__BB0_3;
	mul.wide.s32 	%rd5, %r1, 4;
	add.s64 	%rd6, %rd1, %rd5;
	st.global.u32 	[%rd6], %r1;
	bra.uni 	$L__BB0_4;
$L__BB0_3:
	not.b32 	%r9, %r1;
	add.s32 	%r10, %r2, %r9;
	mul.wide.s32 	%rd3, %r1, 4;
	add.s64 	%rd4, %rd1, %rd3;
	st.global.u32 	[%rd4], %r10;
$L__BB0_4:
	ret;

}


// ===== COMPILED SASS (sm_100) =====

	.target	sm_100

	.elftype	@"ET_EXEC"


//--------------------- .note.nv.tkinfo           --------------------------
	.section	.note.nv.tkinfo,"",@"SHT_NOTE"
	.sectionflags	@"SHF_NOTE_NV_TKINFO"
	.tkinfo
        /*0018*/ 	.word	0x00000002
        /*0030*/ 	.string	""
        /*0030*/ 	.string	"ptxas"
        /*0030*/ 	.string	"Cuda compilation tools, release 13.0, V13.0.88"
        /*0030*/ 	.string	"Build cuda_13.0.r13.0/compiler.36424714_0"
        /*0030*/ 	.string	"-arch sm_100 -m 64 "



//--------------------- .note.nv.cuinfo           --------------------------
	.section	.note.nv.cuinfo,"",@"SHT_NOTE"
	.sectionflags	@"SHF_NOTE_NV_CUINFO"
        /*0018*/ 	.short	0x0002
        /*001a*/ 	.short	0x0064
        /*001c*/ 	.short	0x0082
	.zero		2


//--------------------- .nv.info                  --------------------------
	.section	.nv.info,"",@"SHT_CUDA_INFO"
	.align	4


	//----- nvinfo : EIATTR_REGCOUNT
	.align		4
        /*0000*/ 	.byte	0x04, 0x2f
        /*0002*/ 	.short	(.L_1 - .L_0)
	.align		4
.L_0:
        /*0004*/ 	.word	index@(_Z23generateBitonicSequencePii)
        /*0008*/ 	.word	0x00000008


	//----- nvinfo : EIATTR_FRAME_SIZE
	.align		4
.L_1:
        /*000c*/ 	.byte	0x04, 0x11
        /*000e*/ 	.short	(.L_3 - .L_2)
	.align		4
.L_2:
        /*0010*/ 	.word	index@(_Z23generateBitonicSequencePii)
        /*0014*/ 	.word	0x00000000


	//----- nvinfo : EIATTR_MIN_STACK_SIZE
	.align		4
.L_3:
        /*0018*/ 	.byte	0x04, 0x12
        /*001a*/ 	.short	(.L_5 - .L_4)
	.align		4
.L_4:
        /*001c*/ 	.word	index@(_Z23generateBitonicSequencePii)
        /*0020*/ 	.word	0x00000000
.L_5:


//--------------------- .nv.compat                --------------------------
	.section	.nv.compat,"",@"SHT_CUDA_COMPAT_INFO"
	.align	4
        /*0000*/ 	.byte	0x02, 0x09, 0x00, 0x00, 0x02, 0x02, 0x01, 0x00, 0x02, 0x05, 0x05, 0x00, 0x03, 0x07, 0x01, 0x01
        /*0010*/ 	.byte	0x02, 0x03, 0x00, 0x00, 0x02, 0x06, 0x01, 0x00, 0x04, 0x0b, 0x08, 0x00, 0x09, 0x00, 0x00, 0x00
        /*0020*/ 	.byte	0x00, 0x00, 0x00, 0x00


//--------------------- .nv.info._Z23generateBitonicSequencePii --------------------------
	.section	.nv.info._Z23generateBitonicSequencePii,"",@"SHT_CUDA_INFO"
	.sectionflags	@""
	.align	4


	//----- nvinfo : EIATTR_CUDA_API_VERSION
	.align		4
        /*0000*/ 	.byte	0x04, 0x37
        /*0002*/ 	.short	(.L_7 - .L_6)
.L_6:
        /*0004*/ 	.word	0x00000082


	//----- nvinfo : EIATTR_KPARAM_INFO
	.align		4
.L_7:
        /*0008*/ 	.byte	0x04, 0x17
        /*000a*/ 	.short	(.L_9 - .L_8)
.L_8:
        /*000c*/ 	.word	0x00000000
        /*0010*/ 	.short	0x0001
        /*0012*/ 	.short	0x0008
        /*0014*/ 	.byte	0x00, 0xf0, 0x11, 0x00


	//----- nvinfo : EIATTR_KPARAM_INFO
	.align		4
.L_9:
        /*0018*/ 	.byte	0x04, 0x17
        /*001a*/ 	.short	(.L_11 - .L_10)
.L_10:
        /*001c*/ 	.word	0x00000000
        /*0020*/ 	.short	0x0000
        /*0022*/ 	.short	0x0000
        /*0024*/ 	.byte	0x00, 0xf5, 0x21, 0x00


	//----- nvinfo : EIATTR_SPARSE_MMA_MASK
	.align		4
.L_11:
        /*0028*/ 	.byte	0x03, 0x50
        /*002a*/ 	.short	0x0000


	//----- nvinfo : EIATTR_MAXREG_COUNT
	.align		4
        /*002c*/ 	.byte	0x03, 0x1b
        /*002e*/ 	.short	0x00ff


	//----- nvinfo : EIATTR_MERCURY_ISA_VERSION
	.align		4
        /*0030*/ 	.byte	0x03, 0x5f
        /*0032*/ 	.short	0x0101


	//----- nvinfo : EIATTR_VRC_CTA_INIT_COUNT
	.align		4
        /*0034*/ 	.byte	0x02, 0x4a
	.zero		1
	.zero		1


	//----- nvinfo : EIATTR_EXIT_INSTR_OFFSETS
	.align		4
        /*0038*/ 	.byte	0x04, 0x1c
        /*003a*/ 	.short	(.L_13 - .L_12)


	//   ....[0]....
.L_12:
        /*003c*/ 	.word	0x00000070


	//   ....[1]....
        /*0040*/ 	.word	0x000000f0


	//   ....[2]....
        /*0044*/ 	.word	0x00000150


	//----- nvinfo : EIATTR_CBANK_PARAM_SIZE
	.align		4
.L_13:
        /*0048*/ 	.byte	0x03, 0x19
        /*004a*/ 	.short	0x000c


	//----- nvinfo : EIATTR_PARAM_CBANK
	.align		4
        /*004c*/ 	.byte	0x04, 0x0a
        /*004e*/ 	.short	(.L_15 - .L_14)
	.align		4
.L_14:
        /*0050*/ 	.word	index@(.nv.constant0._Z23generateBitonicSequencePii)
        /*0054*/ 	.short	0x0380
        /*0056*/ 	.short	0x000c


	//----- nvinfo : EIATTR_SW_WAR
	.align		4
.L_15:
        /*0058*/ 	.byte	0x04, 0x36
        /*005a*/ 	.short	(.L_17 - .L_16)
.L_16:
        /*005c*/ 	.word	0x00000008
.L_17:


//--------------------- .nv.callgraph             --------------------------
	.section	.nv.callgraph,"",@"SHT_CUDA_CALLGRAPH"
	.align	4
	.sectionentsize	8
	.align		4
        /*0000*/ 	.word	0x00000000
	.align		4
        /*0004*/ 	.word	0xffffffff
	.align		4
        /*0008*/ 	.word	0x00000000
	.align		4
        /*000c*/ 	.word	0xfffffffe
	.align		4
        /*0010*/ 	.word	0x00000000
	.align		4
        /*0014*/ 	.word	0xfffffffd
	.align		4
        /*0018*/ 	.word	0x00000000
	.align		4
        /*001c*/ 	.word	0xfffffffc


//--------------------- .text._Z23generateBitonicSequencePii --------------------------
	.section	.text._Z23generateBitonicSequencePii,"ax",@progbits
	.align	128
        .global         _Z23generateBitonicSequencePii
        .type           _Z23generateBitonicSequencePii,@function
        .size           _Z23generateBitonicSequencePii,(.L_x_1 - _Z23generateBitonicSequencePii)
        .other          _Z23generateBitonicSequencePii,@"STO_CUDA_ENTRY STV_DEFAULT"
_Z23generateBitonicSequencePii:
.text._Z23generateBitonicSequencePii:
[----:B------:R-:W-:Y:S01]  /*0000*/  LDC R1, c[0x0][0x37c] ;  /* 0x0000df00ff017b82 */ /* 0x000fe20000000800 */
[----:B------:R-:W0:Y:S07]  /*0010*/  S2R R5, SR_TID.X ;  /* 0x0000000000057919 */ /* 0x000e2e0000002100 */
[----:B------:R-:W0:Y:S01]  /*0020*/  S2UR UR4, SR_CTAID.X ;  /* 0x00000000000479c3 */ /* 0x000e220000002500 */
[----:B------:R-:W1:Y:S07]  /*0030*/  LDCU UR6, c[0x0][0x388] ;  /* 0x00007100ff0677ac */ /* 0x000e6e0008000800 */
[----:B------:R-:W0:Y:S02]  /*0040*/  LDC R0, c[0x0][0x360] ;  /* 0x0000d800ff007b82 */ /* 0x000e240000000800 */
[----:B0-----:R-:W-:-:S05]  /*0050*/  IMAD R5, R0, UR4, R5 ;  /* 0x0000000400057c24 */ /* 0x001fca000f8e0205 */
[----:B-1----:R-:W-:-:S13]  /*0060*/  ISETP.GE.AND P0, PT, R5, UR6, PT ;  /* 0x0000000605007c0c */ /* 0x002fda000bf06270 */
[----:B------:R-:W-:Y:S05]  /*0070*/  @P0 EXIT ;  /* 0x000000000000094d */ /* 0x000fea0003800000 */
[----:B------:R-:W-:-:S04]  /*0080*/  ULEA.HI UR4, UR6, UR6, URZ, 0x1 ;  /* 0x0000000606047291 */ /* 0x000fc8000f8f08ff */
[----:B------:R-:W-:-:S06]  /*0090*/  USHF.R.S32.HI UR4, URZ, 0x1, UR4 ;  /* 0x00000001ff047899 */ /* 0x000fcc0008011404 */
[----:B------:R-:W-:-:S05]  /*00a0*/  ISETP.GE.AND P0, PT, R5, UR4, PT ;  /* 0x0000000405007c0c */ /* 0x000fca000bf06270 */
[----:B------:R-:W0:Y:S08]  /*00b0*/  LDCU.64 UR4, c[0x0][0x358] ;  /* 0x00006b00ff0477ac */ /* 0x000e300008000a00 */
[----:B------:R-:W1:Y:S02]  /*00c0*/  @!P0 LDC.64 R2, c[0x0][0x380] ;  /* 0x0000e000ff028b82 */ /* 0x000e640000000a00 */
[----:B-1----:R-:W-:-:S05]  /*00d0*/  @!P0 IMAD.WIDE R2, R5, 0x4, R2 ;  /* 0x0000000405028825 */ /* 0x002fca00078e0202 */
[----:B0-----:R0:W-:Y:S01]  /*00e0*/  @!P0 STG.E desc[UR4][R2.64], R5 ;  /* 0x0000000502008986 */ /* 0x0011e2000c101904 */
[----:B------:R-:W-:Y:S05]  /*00f0*/  @!P0 EXIT ;  /* 0x000000000000894d */ /* 0x000fea0003800000 */
[----:B0-----:R-:W0:Y:S01]  /*0100*/  LDC.64 R2, c[0x0][0x380] ;  /* 0x0000e000ff027b82 */ /* 0x001e220000000a00 */
[----:B------:R-:W-:Y:S01]  /*0110*/  LOP3.LUT R0, RZ, R5, RZ, 0x33, !PT ;  /* 0x00000005ff007212 */ /* 0x000fe200078e33ff */
[----:B0-----:R-:W-:-:S03]  /*0120*/  IMAD.WIDE R2, R5, 0x4, R2 ;  /* 0x0000000405027825 */ /* 0x001fc600078e0202 */
[----:B------:R-:W-:-:S05]  /*0130*/  IADD3 R5, PT, PT, R0, UR6, RZ ;  /* 0x0000000600057c10 */ /* 0x000fca000fffe0ff */
[----:B------:R-:W-:Y:S01]  /*0140*/  STG.E desc[UR4][R2.64], R5 ;  /* 0x0000000502007986 */ /* 0x000fe2000c101904 */
[----:B------:R-:W-:Y:S05]  /*0150*/  EXIT ;  /* 0x000000000000794d */ /* 0x000fea0003800000 */
.L_x_0:
[----:B------:R-:W-:-:S00]  /*0160*/  BRA `(.L_x_0) ;  /* 0xfffffffc00fc7947 */ /* 0x000fc0000383ffff */
[----:B------:R-:W-:-:S00]  /*0170*/  NOP ;  /* 0x0000000000007918 */ /* 0x000fc00000000000 */
        /* <DEDUP_REMOVED lines=8> */
.L_x_1:


//--------------------- .nv.shared.reserved.0     --------------------------
	.section	.nv.shared.reserved.0,"aw",@nobits
	.weak		__nv_reservedSMEM_offset_0_alias
	.size		__nv_reservedSMEM_offset_0_alias, 0, 64
	.other		__nv_reservedSMEM_offset_0_alias,@"STO_CUDA_RESERVED_SHARED STV_DEFAULT"
__nv_reservedSMEM_offset_0_alias:
	.zero		0
	.zero		64


//--------------------- .nv.constant0._Z23generateBitonicSequencePii --------------------------
	.section	.nv.constant0._Z23generateBitonicSequencePii,"a",@progbits
	.sectionflags	@""
	.align	4
.nv.constant0._Z23generateBitonicSequencePii:
	.zero		908


//--------------------- SYMBOLS --------------------------

	.type		.nv.reservedSmem.offset0,@object
	.size		.nv.reservedSmem.offset0,0x4
